	.headerflags	@"EF_CUDA_TEXMODE_UNIFIED EF_CUDA_64BIT_ADDRESS EF_CUDA_ACCELERATORS EF_CUDA_SM90 EF_CUDA_VIRTUAL_SM(EF_CUDA_SM90)"
	.elftype	@"ET_EXEC"


//--------------------- .nv.info                  --------------------------
	.section	.nv.info,"",@"SHT_CUDA_INFO"
	.align	4


	//----- nvinfo : EIATTR_REGCOUNT
	.align		4
        /*0000*/ 	.byte	0x04, 0x2f
        /*0002*/ 	.short	(.L_3 - .L_2)
	.align		4
.L_2:
        /*0004*/ 	.word	index@(triton_poi_fused__native_batch_norm_legit_no_training_relu_5)
        /*0008*/ 	.word	0x00000011


	//----- nvinfo : EIATTR_MIN_STACK_SIZE
	.align		4
.L_3:
        /*000c*/ 	.byte	0x04, 0x12
        /*000e*/ 	.short	(.L_5 - .L_4)
	.align		4
.L_4:
        /*0010*/ 	.word	index@(triton_poi_fused__native_batch_norm_legit_no_training_relu_5)
        /*0014*/ 	.word	0x00000000


	//----- nvinfo : EIATTR_FRAME_SIZE
	.align		4
.L_5:
        /*0018*/ 	.byte	0x04, 0x11
        /*001a*/ 	.short	(.L_7 - .L_6)
	.align		4
.L_6:
        /*001c*/ 	.word	index@(triton_poi_fused__native_batch_norm_legit_no_training_relu_5)
        /*0020*/ 	.word	0x00000000


	//----- nvinfo : EIATTR_MIN_STACK_SIZE
	.align		4
.L_7:
        /*0024*/ 	.byte	0x04, 0x12
        /*0026*/ 	.short	(.L_9 - .L_8)
	.align		4
.L_8:
        /*0028*/ 	.word	index@(triton_poi_fused__native_batch_norm_legit_no_training_relu_5)
        /*002c*/ 	.word	0x00000000
.L_9:


//--------------------- .nv.info.triton_poi_fused__native_batch_norm_legit_no_training_relu_5 --------------------------
	.section	.nv.info.triton_poi_fused__native_batch_norm_legit_no_training_relu_5,"",@"SHT_CUDA_INFO"
	.sectionflags	@""
	.align	4


	//----- nvinfo : EIATTR_CUDA_API_VERSION
	.align		4
        /*0000*/ 	.byte	0x04, 0x37
        /*0002*/ 	.short	(.L_11 - .L_10)
.L_10:
        /*0004*/ 	.word	0x0000007c


	//----- nvinfo : EIATTR_KPARAM_INFO
	.align		4
.L_11:
        /*0008*/ 	.byte	0x04, 0x17
        /*000a*/ 	.short	(.L_13 - .L_12)
.L_12:
        /*000c*/ 	.word	0x00000000
        /*0010*/ 	.short	0x0006
        /*0012*/ 	.short	0x0030
        /*0014*/ 	.byte	0x00, 0xf0, 0x11, 0x00


	//----- nvinfo : EIATTR_KPARAM_INFO
	.align		4
.L_13:
        /*0018*/ 	.byte	0x04, 0x17
        /*001a*/ 	.short	(.L_15 - .L_14)
.L_14:
        /*001c*/ 	.word	0x00000000
        /*0020*/ 	.short	0x0005
        /*0022*/ 	.short	0x0028
        /*0024*/ 	.byte	0x00, 0xf4, 0x21, 0x00


	//----- nvinfo : EIATTR_KPARAM_INFO
	.align		4
.L_15:
        /*0028*/ 	.byte	0x04, 0x17
        /*002a*/ 	.short	(.L_17 - .L_16)
.L_16:
        /*002c*/ 	.word	0x00000000
        /*0030*/ 	.short	0x0004
        /*0032*/ 	.short	0x0020
        /*0034*/ 	.byte	0x00, 0xf4, 0x21, 0x00


	//----- nvinfo : EIATTR_KPARAM_INFO
	.align		4
.L_17:
        /*0038*/ 	.byte	0x04, 0x17
        /*003a*/ 	.short	(.L_19 - .L_18)
.L_18:
        /*003c*/ 	.word	0x00000000
        /*0040*/ 	.short	0x0003
        /*0042*/ 	.short	0x0018
        /*0044*/ 	.byte	0x00, 0xf4, 0x21, 0x00


	//----- nvinfo : EIATTR_KPARAM_INFO
	.align		4
.L_19:
        /*0048*/ 	.byte	0x04, 0x17
        /*004a*/ 	.short	(.L_21 - .L_20)
.L_20:
        /*004c*/ 	.word	0x00000000
        /*0050*/ 	.short	0x0002
        /*0052*/ 	.short	0x0010
        /*0054*/ 	.byte	0x00, 0xf4, 0x21, 0x00


	//----- nvinfo : EIATTR_KPARAM_INFO
	.align		4
.L_21:
        /*0058*/ 	.byte	0x04, 0x17
        /*005a*/ 	.short	(.L_23 - .L_22)
.L_22:
        /*005c*/ 	.word	0x00000000
        /*0060*/ 	.short	0x0001
        /*0062*/ 	.short	0x0008
        /*0064*/ 	.byte	0x00, 0xf4, 0x21, 0x00


	//----- nvinfo : EIATTR_KPARAM_INFO
	.align		4
.L_23:
        /*0068*/ 	.byte	0x04, 0x17
        /*006a*/ 	.short	(.L_25 - .L_24)
.L_24:
        /*006c*/ 	.word	0x00000000
        /*0070*/ 	.short	0x0000
        /*0072*/ 	.short	0x0000
        /*0074*/ 	.byte	0x00, 0xf4, 0x21, 0x00


	//----- nvinfo : EIATTR_SPARSE_MMA_MASK
	.align		4
.L_25:
        /*0078*/ 	.byte	0x03, 0x50
        /*007a*/ 	.short	0x0000


	//----- nvinfo : EIATTR_MAXREG_COUNT
	.align		4
        /*007c*/ 	.byte	0x03, 0x1b
        /*007e*/ 	.short	0x00ff


	//----- nvinfo : EIATTR_EXIT_INSTR_OFFSETS
	.align		4
        /*0080*/ 	.byte	0x04, 0x1c
        /*0082*/ 	.short	(.L_27 - .L_26)


	//   ....[0]....
.L_26:
        /*0084*/ 	.word	0x00000350


	//----- nvinfo : EIATTR_REQNTID
	.align		4
.L_27:
        /*0088*/ 	.byte	0x04, 0x10
        /*008a*/ 	.short	(.L_29 - .L_28)
.L_28:
        /*008c*/ 	.word	0x00000080
        /*0090*/ 	.word	0x00000001
        /*0094*/ 	.word	0x00000001


	//----- nvinfo : EIATTR_CBANK_PARAM_SIZE
	.align		4
.L_29:
        /*0098*/ 	.byte	0x03, 0x19
        /*009a*/ 	.short	0x0034


	//----- nvinfo : EIATTR_PARAM_CBANK
	.align		4
        /*009c*/ 	.byte	0x04, 0x0a
        /*009e*/ 	.short	(.L_31 - .L_30)
	.align		4
.L_30:
        /*00a0*/ 	.word	index@(.nv.constant0.triton_poi_fused__native_batch_norm_legit_no_training_relu_5)
        /*00a4*/ 	.short	0x0210
        /*00a6*/ 	.short	0x0034


	//----- nvinfo : EIATTR_SW_WAR
	.align		4
.L_31:
        /*00a8*/ 	.byte	0x04, 0x36
        /*00aa*/ 	.short	(.L_33 - .L_32)
.L_32:
        /*00ac*/ 	.word	0x00000008
.L_33:


//--------------------- .nv.callgraph             --------------------------
	.section	.nv.callgraph,"",@"SHT_CUDA_CALLGRAPH"
	.align	4
	.sectionentsize	8
	.align		4
        /*0000*/ 	.word	0x00000000
	.align		4
        /*0004*/ 	.word	0xffffffff
	.align		4
        /*0008*/ 	.word	0x00000000
	.align		4
        /*000c*/ 	.word	0xfffffffe
	.align		4
        /*0010*/ 	.word	0x00000000
	.align		4
        /*0014*/ 	.word	0xfffffffd
	.align		4
        /*0018*/ 	.word	0x00000000
	.align		4
        /*001c*/ 	.word	0xfffffffc


//--------------------- .nv.constant4             --------------------------
	.section	.nv.constant4,"a",@progbits
	.align	8
	.align		8
.nv.constant4:
        /*0000*/ 	.dword	_$_str
	.align		8
        /*0008*/ 	.dword	_$_str_$_2


//--------------------- .text.triton_poi_fused__native_batch_norm_legit_no_training_relu_5 --------------------------
	.section	.text.triton_poi_fused__native_batch_norm_legit_no_training_relu_5,"ax",@progbits
	.align	128
        .global         triton_poi_fused__native_batch_norm_legit_no_training_relu_5
        .type           triton_poi_fused__native_batch_norm_legit_no_training_relu_5,@function
        .size           triton_poi_fused__native_batch_norm_legit_no_training_relu_5,(.L_x_1 - triton_poi_fused__native_batch_norm_legit_no_training_relu_5)
        .other          triton_poi_fused__native_batch_norm_legit_no_training_relu_5,@"STO_CUDA_ENTRY STV_DEFAULT"
triton_poi_fused__native_batch_norm_legit_no_training_relu_5:
.text.triton_poi_fused__native_batch_norm_legit_no_training_relu_5:
[----:B------:R-:W-:Y:S01]  /*0000*/  LDC R1, c[0x0][0x28] ;  /* 0x00000a00ff017b82 */ /* 0x000fe20000000800 */
[----:B------:R-:W1:Y:S07]  /*0010*/  S2R R0, SR_TID.X ;  /* 0x0000000000007919 */ /* 0x000e6e0000002100 */
[----:B------:R-:W2:Y:S01]  /*0020*/  LDC.64 R6, c[0x0][0x220] ;  /* 0x00008800ff067b82 */ /* 0x000ea20000000a00 */
[----:B------:R-:W-:Y:S01]  /*0030*/  ULDC.64 UR4, c[0x0][0x208] ;  /* 0x0000820000047ab9 */ /* 0x000fe20000000a00 */
[----:B------:R-:W3:Y:S06]  /*0040*/  S2R R5, SR_CTAID.X ;  /* 0x0000000000057919 */ /* 0x000eec0000002500 */
[----:B------:R-:W4:Y:S08]  /*0050*/  LDC.64 R8, c[0x0][0x228] ;  /* 0x00008a00ff087b82 */ /* 0x000f300000000a00 */
[----:B------:R-:W5:Y:S01]  /*0060*/  LDC.64 R10, c[0x0][0x230] ;  /* 0x00008c00ff0a7b82 */ /* 0x000f620000000a00 */
[----:B-1----:R-:W-:-:S02]  /*0070*/  SHF.L.U32 R0, R0, 0x1, RZ ;  /* 0x0000000100007819 */ /* 0x002fc400000006ff */
[----:B---3--:R-:W-:Y:S02]  /*0080*/  SHF.R.S32.HI R3, RZ, 0x17, R5 ;  /* 0x00000017ff037819 */ /* 0x008fe40000011405 */
[----:B------:R-:W-:Y:S02]  /*0090*/  LOP3.LUT R0, R0, 0xfe, RZ, 0xc0, !PT ;  /* 0x000000fe00007812 */ /* 0x000fe400078ec0ff */
[----:B------:R-:W-:Y:S02]  /*00a0*/  SGXT R3, R3, 0x1 ;  /* 0x000000010303781a */ /* 0x000fe40000000200 */
[----:B------:R-:W-:Y:S02]  /*00b0*/  LEA R0, R5, R0, 0x8 ;  /* 0x0000000005007211 */ /* 0x000fe400078e40ff */
[----:B------:R-:W1:Y:S02]  /*00c0*/  LDC.64 R4, c[0x0][0x218] ;  /* 0x00008600ff047b82 */ /* 0x000e640000000a00 */
[----:B------:R-:W-:-:S04]  /*00d0*/  LEA.HI R3, R3, R0, RZ, 0x8 ;  /* 0x0000000003037211 */ /* 0x000fc800078f40ff */
[----:B------:R-:W-:-:S04]  /*00e0*/  SHF.R.S32.HI R3, RZ, 0x8, R3 ;  /* 0x00000008ff037819 */ /* 0x000fc80000011403 */
[----:B------:R-:W-:-:S04]  /*00f0*/  LEA.HI R2, R3, R3, RZ, 0x6 ;  /* 0x0000000303027211 */ /* 0x000fc800078f30ff */
[----:B------:R-:W-:-:S04]  /*0100*/  LOP3.LUT R2, R2, 0xffffffc0, RZ, 0xc0, !PT ;  /* 0xffffffc002027812 */ /* 0x000fc800078ec0ff */
[----:B------:R-:W-:Y:S02]  /*0110*/  IADD3 R13, R3, -R2, RZ ;  /* 0x80000002030d7210 */ /* 0x000fe40007ffe0ff */
[----:B------:R-:W3:Y:S03]  /*0120*/  LDC.64 R2, c[0x0][0x210] ;  /* 0x00008400ff027b82 */ /* 0x000ee60000000a00 */
[----:B--2---:R-:W-:-:S06]  /*0130*/  IMAD.WIDE R6, R13, 0x4, R6 ;  /* 0x000000040d067825 */ /* 0x004fcc00078e0206 */
[----:B------:R-:W2:Y:S01]  /*0140*/  LDG.E.EL R6, desc[UR4][R6.64] ;  /* 0x0000000406067981 */ /* 0x000ea2000c2e1900 */
[----:B-1----:R-:W-:-:S05]  /*0150*/  IMAD.WIDE R4, R13, 0x4, R4 ;  /* 0x000000040d047825 */ /* 0x002fca00078e0204 */
[----:B------:R1:W2:Y:S01]  /*0160*/  LDG.E.EL R12, desc[UR4][R4.64] ;  /* 0x00000004040c7981 */ /* 0x0002a2000c2e1900 */
[----:B---3--:R-:W-:Y:S01]  /*0170*/  IMAD.WIDE R2, R0, 0x4, R2 ;  /* 0x0000000400027825 */ /* 0x008fe200078e0202 */
[----:B------:R-:W-:Y:S01]  /*0180*/  HFMA2.MMA R14, -RZ, RZ, 1.625, 0 ;  /* 0x3e800000ff0e7435 */ /* 0x000fe200000001ff */
[----:B-1----:R-:W1:Y:S04]  /*0190*/  LDC.64 R4, c[0x0][0x238] ;  /* 0x00008e00ff047b82 */ /* 0x002e680000000a00 */
[----:B------:R-:W3:Y:S01]  /*01a0*/  LDG.E.64 R2, desc[UR4][R2.64] ;  /* 0x0000000402027981 */ /* 0x000ee2000c1e1b00 */
[----:B----4-:R-:W-:-:S04]  /*01b0*/  IMAD.WIDE R8, R13, 0x4, R8 ;  /* 0x000000040d087825 */ /* 0x010fc800078e0208 */
[----:B-----5:R-:W-:Y:S02]  /*01c0*/  IMAD.WIDE R10, R13, 0x4, R10 ;  /* 0x000000040d0a7825 */ /* 0x020fe400078e020a */
[----:B------:R-:W4:Y:S04]  /*01d0*/  LDG.E.EL R8, desc[UR4][R8.64] ;  /* 0x0000000408087981 */ /* 0x000f28000c2e1900 */
[----:B------:R-:W4:Y:S01]  /*01e0*/  LDG.E.EL R11, desc[UR4][R10.64] ;  /* 0x000000040a0b7981 */ /* 0x000f22000c2e1900 */
[----:B-1----:R-:W-:-:S04]  /*01f0*/  IMAD.WIDE R4, R0, 0x4, R4 ;  /* 0x0000000400047825 */ /* 0x002fc800078e0204 */
[----:B--2---:R-:W-:-:S04]  /*0200*/  FADD R6, R6, 0.0010000000474974513054 ;  /* 0x3a83126f06067421 */ /* 0x004fc80000000000 */
[----:B------:R-:W1:Y:S02]  /*0210*/  MUFU.SQRT R7, R6 ;  /* 0x0000000600077308 */ /* 0x000e640000002000 */
[C---:B-1----:R-:W-:Y:S02]  /*0220*/  FSETP.GT.AND P0, PT, R7.reuse, 8.50705917302346158658e+37, PT ;  /* 0x7e8000000700780b */ /* 0x042fe40003f04000 */
[----:B------:R-:W-:-:S11]  /*0230*/  FSETP.GEU.AND P1, PT, R7, 1.175494350822287508e-38, PT ;  /* 0x008000000700780b */ /* 0x000fd60003f2e000 */
[----:B------:R-:W-:-:S04]  /*0240*/  @P0 FMUL R7, R7, 0.25 ;  /* 0x3e80000007070820 */ /* 0x000fc80000400000 */
[----:B------:R-:W-:-:S06]  /*0250*/  @!P1 FMUL R7, R7, 16777216 ;  /* 0x4b80000007079820 */ /* 0x000fcc0000400000 */
[----:B------:R-:W1:Y:S01]  /*0260*/  MUFU.RCP R7, R7 ;  /* 0x0000000700077308 */ /* 0x000e620000001000 */
[----:B------:R-:W-:Y:S01]  /*0270*/  FSEL R14, R14, 1, P0 ;  /* 0x3f8000000e0e7808 */ /* 0x000fe20000000000 */
[----:B---3--:R-:W-:-:S04]  /*0280*/  FADD R2, R2, -R12 ;  /* 0x8000000c02027221 */ /* 0x008fc80000000000 */
[----:B------:R-:W-:Y:S01]  /*0290*/  @!P1 FMUL R14, R14, 16777216 ;  /* 0x4b8000000e0e9820 */ /* 0x000fe20000400000 */
[----:B------:R-:W-:-:S03]  /*02a0*/  FADD R3, R3, -R12 ;  /* 0x8000000c03037221 */ /* 0x000fc60000000000 */
[----:B-1----:R-:W-:-:S04]  /*02b0*/  FMUL R14, R7, R14 ;  /* 0x0000000e070e7220 */ /* 0x002fc80000400000 */
[-C--:B------:R-:W-:Y:S01]  /*02c0*/  FMUL R2, R2, R14.reuse ;  /* 0x0000000e02027220 */ /* 0x080fe20000400000 */
[----:B------:R-:W-:-:S03]  /*02d0*/  FMUL R14, R3, R14 ;  /* 0x0000000e030e7220 */ /* 0x000fc60000400000 */
[C-C-:B----4-:R-:W-:Y:S01]  /*02e0*/  FFMA R2, R8.reuse, R2, R11.reuse ;  /* 0x0000000208027223 */ /* 0x150fe2000000000b */
[----:B------:R-:W-:-:S04]  /*02f0*/  FFMA R14, R8, R14, R11 ;  /* 0x0000000e080e7223 */ /* 0x000fc8000000000b */
[----:B------:R-:W-:Y:S02]  /*0300*/  FSETP.GEU.AND P0, PT, R2, RZ, PT ;  /* 0x000000ff0200720b */ /* 0x000fe40003f0e000 */
[----:B------:R-:W-:Y:S02]  /*0310*/  FSETP.GEU.AND P1, PT, R14, RZ, PT ;  /* 0x000000ff0e00720b */ /* 0x000fe40003f2e000 */
[----:B------:R-:W-:Y:S02]  /*0320*/  FSEL R2, R2, RZ, P0 ;  /* 0x000000ff02027208 */ /* 0x000fe40000000000 */
[----:B------:R-:W-:-:S05]  /*0330*/  FSEL R3, R14, RZ, P1 ;  /* 0x000000ff0e037208 */ /* 0x000fca0000800000 */
[----:B------:R-:W-:Y:S01]  /*0340*/  STG.E.64 desc[UR4][R4.64], R2 ;  /* 0x0000000204007986 */ /* 0x000fe2000c101b04 */
[----:B------:R-:W-:Y:S05]  /*0350*/  EXIT ;  /* 0x000000000000794d */ /* 0x000fea0003800000 */
.L_x_0:
[----:B------:R-:W-:-:S00]  /*0360*/  BRA `(.L_x_0) ;  /* 0xfffffffc00fc7947 */ /* 0x000fc0000383ffff */
[----:B------:R-:W-:-:S00]  /*0370*/  NOP ;  /* 0x0000000000007918 */ /* 0x000fc00000000000 */
        /* <DEDUP_REMOVED lines=8> */
.L_x_1:


//--------------------- .nv.global.init           --------------------------
	.section	.nv.global.init,"aw",@progbits
.nv.global.init:
	.type		_$_str,@object
	.size		_$_str,(_$_str_$_2 - _$_str)
_$_str:
        /*0000*/ 	.byte	0x5f, 0x5f, 0x43, 0x55, 0x44, 0x41, 0x5f, 0x46, 0x54, 0x5a, 0x00
	.type		_$_str_$_2,@object
	.size		_$_str_$_2,(.L_1 - _$_str_$_2)
_$_str_$_2:
        /*000b*/ 	.byte	0x5f, 0x5f, 0x43, 0x55, 0x44, 0x41, 0x5f, 0x50, 0x52, 0x45, 0x43, 0x5f, 0x53, 0x51, 0x52, 0x54
        /*001b*/ 	.byte	0x00
.L_1:


//--------------------- .nv.constant0.triton_poi_fused__native_batch_norm_legit_no_training_relu_5 --------------------------
	.section	.nv.constant0.triton_poi_fused__native_batch_norm_legit_no_training_relu_5,"a",@progbits
	.sectionflags	@""
	.align	4
.nv.constant0.triton_poi_fused__native_batch_norm_legit_no_training_relu_5:
	.zero		580
